//
// Generated by NVIDIA NVVM Compiler
//
// Compiler Build ID: CL-36424714
// Cuda compilation tools, release 13.0, V13.0.88
// Based on NVVM 20.0.0
//

.version 9.0
.target sm_100
.address_size 64

	// .globl	_Z20smoothing_stencil_1dPdS_i
.const .align 8 .f64 WEIGHT = 0d3FC999999999999A;
// _ZZ20smoothing_stencil_1dPdS_iE4temp has been demoted
.const .align 8 .f64 w4 = 0d3F218A9C4FD530C2;
.const .align 8 .f64 w3 = 0d3F722724CB7EB291;
.const .align 8 .f64 w2 = 0d3FABA4B99D1799AA;
.const .align 8 .f64 w1 = 0d3FCEF8EB9AD499B9;
.const .align 8 .f64 w0 = 0d3FD9884A307594FC;
// _ZZ20gauss_1sig_smoothingPdS_iE4temp has been demoted

.visible .entry _Z20smoothing_stencil_1dPdS_i(
	.param .u64 .ptr .align 1 _Z20smoothing_stencil_1dPdS_i_param_0,
	.param .u64 .ptr .align 1 _Z20smoothing_stencil_1dPdS_i_param_1,
	.param .u32 _Z20smoothing_stencil_1dPdS_i_param_2
)
{
	.reg .pred 	%p<4>;
	.reg .b32 	%r<11>;
	.reg .b64 	%rd<13>;
	.reg .b64 	%fd<20>;
	// demoted variable
	.shared .align 8 .b8 _ZZ20smoothing_stencil_1dPdS_iE4temp[288];
	ld.param.u64 	%rd4, [_Z20smoothing_stencil_1dPdS_i_param_0];
	ld.param.u64 	%rd3, [_Z20smoothing_stencil_1dPdS_i_param_1];
	ld.param.u32 	%r3, [_Z20smoothing_stencil_1dPdS_i_param_2];
	cvta.to.global.u64 	%rd1, %rd4;
	mov.u32 	%r4, %tid.x;
	mov.u32 	%r5, %ctaid.x;
	mov.u32 	%r6, %ntid.x;
	mad.lo.s32 	%r1, %r5, %r6, %r4;
	mul.wide.s32 	%rd5, %r1, 8;
	add.s64 	%rd2, %rd1, %rd5;
	ld.global.f64 	%fd4, [%rd2];
	shl.b32 	%r7, %r4, 3;
	mov.u32 	%r8, _ZZ20smoothing_stencil_1dPdS_iE4temp;
	add.s32 	%r2, %r8, %r7;
	st.shared.f64 	[%r2+16], %fd4;
	setp.gt.u32 	%p1, %r4, 1;
	@%p1 bra 	$L__BB0_7;
	setp.gt.s32 	%p2, %r1, 1;
	@%p2 bra 	$L__BB0_3;
	ld.global.f64 	%fd19, [%rd1];
	bra.uni 	$L__BB0_4;
$L__BB0_3:
	add.s32 	%r9, %r1, -2;
	mul.wide.u32 	%rd6, %r9, 8;
	add.s64 	%rd7, %rd1, %rd6;
	ld.global.f64 	%fd19, [%rd7];
$L__BB0_4:
	st.shared.f64 	[%r2], %fd19;
	add.s32 	%r10, %r3, -32;
	setp.lt.s32 	%p3, %r1, %r10;
	@%p3 bra 	$L__BB0_6;
	mul.wide.s32 	%rd8, %r3, 8;
	add.s64 	%rd9, %rd1, %rd8;
	ld.global.f64 	%fd5, [%rd9+-8];
	st.shared.f64 	[%r2+272], %fd5;
	bra.uni 	$L__BB0_7;
$L__BB0_6:
	ld.global.f64 	%fd6, [%rd2+256];
	st.shared.f64 	[%r2+272], %fd6;
$L__BB0_7:
	bar.sync 	0;
	ld.shared.f64 	%fd7, [%r2];
	add.f64 	%fd8, %fd7, 0d0000000000000000;
	ld.shared.f64 	%fd9, [%r2+8];
	add.f64 	%fd10, %fd8, %fd9;
	ld.shared.f64 	%fd11, [%r2+16];
	add.f64 	%fd12, %fd10, %fd11;
	ld.shared.f64 	%fd13, [%r2+24];
	add.f64 	%fd14, %fd12, %fd13;
	ld.shared.f64 	%fd15, [%r2+32];
	add.f64 	%fd16, %fd14, %fd15;
	cvta.to.global.u64 	%rd10, %rd3;
	ld.const.f64 	%fd17, [WEIGHT];
	mul.f64 	%fd18, %fd16, %fd17;
	add.s64 	%rd12, %rd10, %rd5;
	st.global.f64 	[%rd12], %fd18;
	ret;

}
	// .globl	_Z20gauss_1sig_smoothingPdS_i
.visible .entry _Z20gauss_1sig_smoothingPdS_i(
	.param .u64 .ptr .align 1 _Z20gauss_1sig_smoothingPdS_i_param_0,
	.param .u64 .ptr .align 1 _Z20gauss_1sig_smoothingPdS_i_param_1,
	.param .u32 _Z20gauss_1sig_smoothingPdS_i_param_2
)
{
	.reg .pred 	%p<4>;
	.reg .b32 	%r<11>;
	.reg .b64 	%rd<13>;
	.reg .b64 	%fd<31>;
	// demoted variable
	.shared .align 8 .b8 _ZZ20gauss_1sig_smoothingPdS_iE4temp[320];
	ld.param.u64 	%rd4, [_Z20gauss_1sig_smoothingPdS_i_param_0];
	ld.param.u64 	%rd3, [_Z20gauss_1sig_smoothingPdS_i_param_1];
	ld.param.u32 	%r3, [_Z20gauss_1sig_smoothingPdS_i_param_2];
	cvta.to.global.u64 	%rd1, %rd4;
	mov.u32 	%r4, %tid.x;
	mov.u32 	%r5, %ctaid.x;
	mov.u32 	%r6, %ntid.x;
	mad.lo.s32 	%r1, %r5, %r6, %r4;
	mul.wide.s32 	%rd5, %r1, 8;
	add.s64 	%rd2, %rd1, %rd5;
	ld.global.f64 	%fd4, [%rd2];
	shl.b32 	%r7, %r4, 3;
	mov.u32 	%r8, _ZZ20gauss_1sig_smoothingPdS_iE4temp;
	add.s32 	%r2, %r8, %r7;
	st.shared.f64 	[%r2+32], %fd4;
	setp.gt.u32 	%p1, %r4, 3;
	@%p1 bra 	$L__BB1_7;
	setp.gt.s32 	%p2, %r1, 3;
	@%p2 bra 	$L__BB1_3;
	ld.global.f64 	%fd30, [%rd1];
	bra.uni 	$L__BB1_4;
$L__BB1_3:
	add.s32 	%r9, %r1, -4;
	mul.wide.u32 	%rd6, %r9, 8;
	add.s64 	%rd7, %rd1, %rd6;
	ld.global.f64 	%fd30, [%rd7];
$L__BB1_4:
	st.shared.f64 	[%r2], %fd30;
	add.s32 	%r10, %r3, -32;
	setp.lt.s32 	%p3, %r1, %r10;
	@%p3 bra 	$L__BB1_6;
	mul.wide.s32 	%rd8, %r3, 8;
	add.s64 	%rd9, %rd1, %rd8;
	ld.global.f64 	%fd5, [%rd9+-8];
	st.shared.f64 	[%r2+288], %fd5;
	bra.uni 	$L__BB1_7;
$L__BB1_6:
	ld.global.f64 	%fd6, [%rd2+256];
	st.shared.f64 	[%r2+288], %fd6;
$L__BB1_7:
	cvta.to.global.u64 	%rd10, %rd3;
	bar.sync 	0;
	ld.shared.f64 	%fd7, [%r2];
	ld.const.f64 	%fd8, [w4];
	ld.shared.f64 	%fd9, [%r2+8];
	ld.const.f64 	%fd10, [w3];
	mul.f64 	%fd11, %fd9, %fd10;
	fma.rn.f64 	%fd12, %fd7, %fd8, %fd11;
	ld.shared.f64 	%fd13, [%r2+16];
	ld.const.f64 	%fd14, [w2];
	fma.rn.f64 	%fd15, %fd13, %fd14, %fd12;
	ld.shared.f64 	%fd16, [%r2+24];
	ld.const.f64 	%fd17, [w1];
	fma.rn.f64 	%fd18, %fd16, %fd17, %fd15;
	ld.shared.f64 	%fd19, [%r2+32];
	ld.const.f64 	%fd20, [w0];
	fma.rn.f64 	%fd21, %fd19, %fd20, %fd18;
	ld.shared.f64 	%fd22, [%r2+40];
	fma.rn.f64 	%fd23, %fd22, %fd17, %fd21;
	ld.shared.f64 	%fd24, [%r2+48];
	fma.rn.f64 	%fd25, %fd24, %fd14, %fd23;
	ld.shared.f64 	%fd26, [%r2+56];
	fma.rn.f64 	%fd27, %fd26, %fd10, %fd25;
	ld.shared.f64 	%fd28, [%r2+64];
	fma.rn.f64 	%fd29, %fd28, %fd8, %fd27;
	add.s64 	%rd12, %rd10, %rd5;
	st.global.f64 	[%rd12], %fd29;
	ret;

}


// ===== COMPILED SASS (sm_100) =====

	.target	sm_100

	.elftype	@"ET_EXEC"


//--------------------- .note.nv.tkinfo           --------------------------
	.section	.note.nv.tkinfo,"",@"SHT_NOTE"
	.sectionflags	@"SHF_NOTE_NV_TKINFO"
	.tkinfo
        /*0018*/ 	.word	0x00000002
        /*0030*/ 	.string	""
        /*0030*/ 	.string	"ptxas"
        /*0030*/ 	.string	"Cuda compilation tools, release 13.0, V13.0.88"
        /*0030*/ 	.string	"Build cuda_13.0.r13.0/compiler.36424714_0"
        /*0030*/ 	.string	"-arch sm_100 -m 64 "



//--------------------- .note.nv.cuinfo           --------------------------
	.section	.note.nv.cuinfo,"",@"SHT_NOTE"
	.sectionflags	@"SHF_NOTE_NV_CUINFO"
        /*0018*/ 	.short	0x0002
        /*001a*/ 	.short	0x0064
        /*001c*/ 	.short	0x0082
	.zero		2


//--------------------- .nv.info                  --------------------------
	.section	.nv.info,"",@"SHT_CUDA_INFO"
	.align	4


	//----- nvinfo : EIATTR_REGCOUNT
	.align		4
        /*0000*/ 	.byte	0x04, 0x2f
        /*0002*/ 	.short	(.L_7 - .L_6)
	.align		4
.L_6:
        /*0004*/ 	.word	index@(_Z20smoothing_stencil_1dPdS_i)
        /*0008*/ 	.word	0x00000012


	//----- nvinfo : EIATTR_FRAME_SIZE
	.align		4
.L_7:
        /*000c*/ 	.byte	0x04, 0x11
        /*000e*/ 	.short	(.L_9 - .L_8)
	.align		4
.L_8:
        /*0010*/ 	.word	index@(_Z20smoothing_stencil_1dPdS_i)
        /*0014*/ 	.word	0x00000000


	//----- nvinfo : EIATTR_REGCOUNT
	.align		4
.L_9:
        /*0018*/ 	.byte	0x04, 0x2f
        /*001a*/ 	.short	(.L_11 - .L_10)
	.align		4
.L_10:
        /*001c*/ 	.word	index@(_Z20gauss_1sig_smoothingPdS_i)
        /*0020*/ 	.word	0x00000012


	//----- nvinfo : EIATTR_FRAME_SIZE
	.align		4
.L_11:
        /*0024*/ 	.byte	0x04, 0x11
        /*0026*/ 	.short	(.L_13 - .L_12)
	.align		4
.L_12:
        /*0028*/ 	.word	index@(_Z20gauss_1sig_smoothingPdS_i)
        /*002c*/ 	.word	0x00000000


	//----- nvinfo : EIATTR_MIN_STACK_SIZE
	.align		4
.L_13:
        /*0030*/ 	.byte	0x04, 0x12
        /*0032*/ 	.short	(.L_15 - .L_14)
	.align		4
.L_14:
        /*0034*/ 	.word	index@(_Z20gauss_1sig_smoothingPdS_i)
        /*0038*/ 	.word	0x00000000


	//----- nvinfo : EIATTR_MIN_STACK_SIZE
	.align		4
.L_15:
        /*003c*/ 	.byte	0x04, 0x12
        /*003e*/ 	.short	(.L_17 - .L_16)
	.align		4
.L_16:
        /*0040*/ 	.word	index@(_Z20smoothing_stencil_1dPdS_i)
        /*0044*/ 	.word	0x00000000
.L_17:


//--------------------- .nv.compat                --------------------------
	.section	.nv.compat,"",@"SHT_CUDA_COMPAT_INFO"
	.align	4
        /*0000*/ 	.byte	0x02, 0x09, 0x00, 0x00, 0x02, 0x02, 0x01, 0x00, 0x02, 0x05, 0x05, 0x00, 0x03, 0x07, 0x01, 0x01
        /*0010*/ 	.byte	0x02, 0x03, 0x00, 0x00, 0x02, 0x06, 0x01, 0x00, 0x04, 0x0b, 0x08, 0x00, 0x01, 0x00, 0x00, 0x00
        /*0020*/ 	.byte	0x00, 0x00, 0x00, 0x00


//--------------------- .nv.info._Z20gauss_1sig_smoothingPdS_i --------------------------
	.section	.nv.info._Z20gauss_1sig_smoothingPdS_i,"",@"SHT_CUDA_INFO"
	.sectionflags	@""
	.align	4


	//----- nvinfo : EIATTR_CUDA_API_VERSION
	.align		4
        /*0000*/ 	.byte	0x04, 0x37
        /*0002*/ 	.short	(.L_19 - .L_18)
.L_18:
        /*0004*/ 	.word	0x00000082


	//----- nvinfo : EIATTR_KPARAM_INFO
	.align		4
.L_19:
        /*0008*/ 	.byte	0x04, 0x17
        /*000a*/ 	.short	(.L_21 - .L_20)
.L_20:
        /*000c*/ 	.word	0x00000000
        /*0010*/ 	.short	0x0002
        /*0012*/ 	.short	0x0010
        /*0014*/ 	.byte	0x00, 0xf0, 0x11, 0x00


	//----- nvinfo : EIATTR_KPARAM_INFO
	.align		4
.L_21:
        /*0018*/ 	.byte	0x04, 0x17
        /*001a*/ 	.short	(.L_23 - .L_22)
.L_22:
        /*001c*/ 	.word	0x00000000
        /*0020*/ 	.short	0x0001
        /*0022*/ 	.short	0x0008
        /*0024*/ 	.byte	0x00, 0xf5, 0x21, 0x00


	//----- nvinfo : EIATTR_KPARAM_INFO
	.align		4
.L_23:
        /*0028*/ 	.byte	0x04, 0x17
        /*002a*/ 	.short	(.L_25 - .L_24)
.L_24:
        /*002c*/ 	.word	0x00000000
        /*0030*/ 	.short	0x0000
        /*0032*/ 	.short	0x0000
        /*0034*/ 	.byte	0x00, 0xf5, 0x21, 0x00


	//----- nvinfo : EIATTR_SPARSE_MMA_MASK
	.align		4
.L_25:
        /*0038*/ 	.byte	0x03, 0x50
        /*003a*/ 	.short	0x0000


	//----- nvinfo : EIATTR_MAXREG_COUNT
	.align		4
        /*003c*/ 	.byte	0x03, 0x1b
        /*003e*/ 	.short	0x00ff


	//----- nvinfo : EIATTR_NUM_BARRIERS
	.align		4
        /*0040*/ 	.byte	0x02, 0x4c
        /*0042*/ 	.byte	0x01
	.zero		1


	//----- nvinfo : EIATTR_MERCURY_ISA_VERSION
	.align		4
        /*0044*/ 	.byte	0x03, 0x5f
        /*0046*/ 	.short	0x0101


	//----- nvinfo : EIATTR_VRC_CTA_INIT_COUNT
	.align		4
        /*0048*/ 	.byte	0x02, 0x4a
	.zero		1
	.zero		1


	//----- nvinfo : EIATTR_EXIT_INSTR_OFFSETS
	.align		4
        /*004c*/ 	.byte	0x04, 0x1c
        /*004e*/ 	.short	(.L_27 - .L_26)


	//   ....[0]....
.L_26:
        /*0050*/ 	.word	0x000003a0


	//----- nvinfo : EIATTR_CRS_STACK_SIZE
	.align		4
.L_27:
        /*0054*/ 	.byte	0x04, 0x1e
        /*0056*/ 	.short	(.L_29 - .L_28)
.L_28:
        /*0058*/ 	.word	0x00000000


	//----- nvinfo : EIATTR_CBANK_PARAM_SIZE
	.align		4
.L_29:
        /*005c*/ 	.byte	0x03, 0x19
        /*005e*/ 	.short	0x0014


	//----- nvinfo : EIATTR_PARAM_CBANK
	.align		4
        /*0060*/ 	.byte	0x04, 0x0a
        /*0062*/ 	.short	(.L_31 - .L_30)
	.align		4
.L_30:
        /*0064*/ 	.word	index@(.nv.constant0._Z20gauss_1sig_smoothingPdS_i)
        /*0068*/ 	.short	0x0380
        /*006a*/ 	.short	0x0014


	//----- nvinfo : EIATTR_SW_WAR
	.align		4
.L_31:
        /*006c*/ 	.byte	0x04, 0x36
        /*006e*/ 	.short	(.L_33 - .L_32)
.L_32:
        /*0070*/ 	.word	0x00000008
.L_33:


//--------------------- .nv.info._Z20smoothing_stencil_1dPdS_i --------------------------
	.section	.nv.info._Z20smoothing_stencil_1dPdS_i,"",@"SHT_CUDA_INFO"
	.sectionflags	@""
	.align	4


	//----- nvinfo : EIATTR_CUDA_API_VERSION
	.align		4
        /*0000*/ 	.byte	0x04, 0x37
        /*0002*/ 	.short	(.L_35 - .L_34)
.L_34:
        /*0004*/ 	.word	0x00000082


	//----- nvinfo : EIATTR_KPARAM_INFO
	.align		4
.L_35:
        /*0008*/ 	.byte	0x04, 0x17
        /*000a*/ 	.short	(.L_37 - .L_36)
.L_36:
        /*000c*/ 	.word	0x00000000
        /*0010*/ 	.short	0x0002
        /*0012*/ 	.short	0x0010
        /*0014*/ 	.byte	0x00, 0xf0, 0x11, 0x00


	//----- nvinfo : EIATTR_KPARAM_INFO
	.align		4
.L_37:
        /*0018*/ 	.byte	0x04, 0x17
        /*001a*/ 	.short	(.L_39 - .L_38)
.L_38:
        /*001c*/ 	.word	0x00000000
        /*0020*/ 	.short	0x0001
        /*0022*/ 	.short	0x0008
        /*0024*/ 	.byte	0x00, 0xf5, 0x21, 0x00


	//----- nvinfo : EIATTR_KPARAM_INFO
	.align		4
.L_39:
        /*0028*/ 	.byte	0x04, 0x17
        /*002a*/ 	.short	(.L_41 - .L_40)
.L_40:
        /*002c*/ 	.word	0x00000000
        /*0030*/ 	.short	0x0000
        /*0032*/ 	.short	0x0000
        /*0034*/ 	.byte	0x00, 0xf5, 0x21, 0x00


	//----- nvinfo : EIATTR_SPARSE_MMA_MASK
	.align		4
.L_41:
        /*0038*/ 	.byte	0x03, 0x50
        /*003a*/ 	.short	0x0000


	//----- nvinfo : EIATTR_MAXREG_COUNT
	.align		4
        /*003c*/ 	.byte	0x03, 0x1b
        /*003e*/ 	.short	0x00ff


	//----- nvinfo : EIATTR_NUM_BARRIERS
	.align		4
        /*0040*/ 	.byte	0x02, 0x4c
        /*0042*/ 	.byte	0x01
	.zero		1


	//----- nvinfo : EIATTR_MERCURY_ISA_VERSION
	.align		4
        /*0044*/ 	.byte	0x03, 0x5f
        /*0046*/ 	.short	0x0101


	//----- nvinfo : EIATTR_VRC_CTA_INIT_COUNT
	.align		4
        /*0048*/ 	.byte	0x02, 0x4a
	.zero		1
	.zero		1


	//----- nvinfo : EIATTR_EXIT_INSTR_OFFSETS
	.align		4
        /*004c*/ 	.byte	0x04, 0x1c
        /*004e*/ 	.short	(.L_43 - .L_42)


	//   ....[0]....
.L_42:
        /*0050*/ 	.word	0x00000310


	//----- nvinfo : EIATTR_CRS_STACK_SIZE
	.align		4
.L_43:
        /*0054*/ 	.byte	0x04, 0x1e
        /*0056*/ 	.short	(.L_45 - .L_44)
.L_44:
        /*0058*/ 	.word	0x00000000


	//----- nvinfo : EIATTR_CBANK_PARAM_SIZE
	.align		4
.L_45:
        /*005c*/ 	.byte	0x03, 0x19
        /*005e*/ 	.short	0x0014


	//----- nvinfo : EIATTR_PARAM_CBANK
	.align		4
        /*0060*/ 	.byte	0x04, 0x0a
        /*0062*/ 	.short	(.L_47 - .L_46)
	.align		4
.L_46:
        /*0064*/ 	.word	index@(.nv.constant0._Z20smoothing_stencil_1dPdS_i)
        /*0068*/ 	.short	0x0380
        /*006a*/ 	.short	0x0014


	//----- nvinfo : EIATTR_SW_WAR
	.align		4
.L_47:
        /*006c*/ 	.byte	0x04, 0x36
        /*006e*/ 	.short	(.L_49 - .L_48)
.L_48:
        /*0070*/ 	.word	0x00000008
.L_49:


//--------------------- .nv.callgraph             --------------------------
	.section	.nv.callgraph,"",@"SHT_CUDA_CALLGRAPH"
	.align	4
	.sectionentsize	8
	.align		4
        /*0000*/ 	.word	0x00000000
	.align		4
        /*0004*/ 	.word	0xffffffff
	.align		4
        /*0008*/ 	.word	0x00000000
	.align		4
        /*000c*/ 	.word	0xfffffffe
	.align		4
        /*0010*/ 	.word	0x00000000
	.align		4
        /*0014*/ 	.word	0xfffffffd
	.align		4
        /*0018*/ 	.word	0x00000000
	.align		4
        /*001c*/ 	.word	0xfffffffc


//--------------------- .nv.constant3             --------------------------
	.section	.nv.constant3,"a",@progbits
	.align	8
.nv.constant3:
	.type		WEIGHT,@object
	.size		WEIGHT,(w4 - WEIGHT)
WEIGHT:
        /*0000*/ 	.byte	0x9a, 0x99, 0x99, 0x99, 0x99, 0x99, 0xc9, 0x3f
	.type		w4,@object
	.size		w4,(w3 - w4)
w4:
        /*0008*/ 	.byte	0xc2, 0x30, 0xd5, 0x4f, 0x9c, 0x8a, 0x21, 0x3f
	.type		w3,@object
	.size		w3,(w2 - w3)
w3:
        /*0010*/ 	.byte	0x91, 0xb2, 0x7e, 0xcb, 0x24, 0x27, 0x72, 0x3f
	.type		w2,@object
	.size		w2,(w1 - w2)
w2:
        /*0018*/ 	.byte	0xaa, 0x99, 0x17, 0x9d, 0xb9, 0xa4, 0xab, 0x3f
	.type		w1,@object
	.size		w1,(w0 - w1)
w1:
        /*0020*/ 	.byte	0xb9, 0x99, 0xd4, 0x9a, 0xeb, 0xf8, 0xce, 0x3f
	.type		w0,@object
	.size		w0,(.L_5 - w0)
w0:
        /*0028*/ 	.byte	0xfc, 0x94, 0x75, 0x30, 0x4a, 0x88, 0xd9, 0x3f
.L_5:


//--------------------- .text._Z20gauss_1sig_smoothingPdS_i --------------------------
	.section	.text._Z20gauss_1sig_smoothingPdS_i,"ax",@progbits
	.align	128
        .global         _Z20gauss_1sig_smoothingPdS_i
        .type           _Z20gauss_1sig_smoothingPdS_i,@function
        .size           _Z20gauss_1sig_smoothingPdS_i,(.L_x_6 - _Z20gauss_1sig_smoothingPdS_i)
        .other          _Z20gauss_1sig_smoothingPdS_i,@"STO_CUDA_ENTRY STV_DEFAULT"
_Z20gauss_1sig_smoothingPdS_i:
.text._Z20gauss_1sig_smoothingPdS_i:
[----:B------:R-:W-:Y:S01]  /*0000*/  LDC R1, c[0x0][0x37c] ;  /* 0x0000df00ff017b82 */ /* 0x000fe20000000800 */
[----:B------:R-:W0:Y:S07]  /*0010*/  S2R R3, SR_TID.X ;  /* 0x0000000000037919 */ /* 0x000e2e0000002100 */
[----:B------:R-:W0:Y:S01]  /*0020*/  S2UR UR4, SR_CTAID.X ;  /* 0x00000000000479c3 */ /* 0x000e220000002500 */
[----:B------:R-:W1:Y:S07]  /*0030*/  LDCU.64 UR6, c[0x0][0x358] ;  /* 0x00006b00ff0677ac */ /* 0x000e6e0008000a00 */
[----:B------:R-:W0:Y:S08]  /*0040*/  LDC R0, c[0x0][0x360] ;  /* 0x0000d800ff007b82 */ /* 0x000e300000000800 */
[----:B------:R-:W2:Y:S01]  /*0050*/  LDC.64 R12, c[0x0][0x380] ;  /* 0x0000e000ff0c7b82 */ /* 0x000ea20000000a00 */
[----:B0-----:R-:W-:-:S04]  /*0060*/  IMAD R0, R0, UR4, R3 ;  /* 0x0000000400007c24 */ /* 0x001fc8000f8e0203 */
[----:B--2---:R-:W-:-:S05]  /*0070*/  IMAD.WIDE R4, R0, 0x8, R12 ;  /* 0x0000000800047825 */ /* 0x004fca00078e020c */
[----:B-1----:R-:W2:Y:S01]  /*0080*/  LDG.E.64 R6, desc[UR6][R4.64] ;  /* 0x0000000604067981 */ /* 0x002ea2000c1e1b00 */
[----:B------:R-:W0:Y:S01]  /*0090*/  S2UR UR5, SR_CgaCtaId ;  /* 0x00000000000579c3 */ /* 0x000e220000008800 */
[----:B------:R-:W-:Y:S01]  /*00a0*/  UMOV UR4, 0x400 ;  /* 0x0000040000047882 */ /* 0x000fe20000000000 */
[----:B------:R-:W-:Y:S01]  /*00b0*/  ISETP.GT.U32.AND P0, PT, R3, 0x3, PT ;  /* 0x000000030300780c */ /* 0x000fe20003f04070 */
[----:B------:R-:W-:Y:S01]  /*00c0*/  BSSY.RECONVERGENT B0, `(.L_x_0) ;  /* 0x0000014000007945 */ /* 0x000fe20003800200 */
[----:B0-----:R-:W-:-:S06]  /*00d0*/  ULEA UR4, UR5, UR4, 0x18 ;  /* 0x0000000405047291 */ /* 0x001fcc000f8ec0ff */
[----:B------:R-:W-:-:S05]  /*00e0*/  LEA R2, R3, UR4, 0x3 ;  /* 0x0000000403027c11 */ /* 0x000fca000f8e18ff */
[----:B--2---:R0:W-:Y:S01]  /*00f0*/  STS.64 [R2+0x20], R6 ;  /* 0x0000200602007388 */ /* 0x0041e20000000a00 */
[----:B------:R-:W-:Y:S05]  /*0100*/  @P0 BRA `(.L_x_1) ;  /* 0x00000000003c0947 */ /* 0x000fea0003800000 */
[----:B------:R-:W-:Y:S01]  /*0110*/  ISETP.GT.AND P0, PT, R0, 0x3, PT ;  /* 0x000000030000780c */ /* 0x000fe20003f04270 */
[----:B------:R-:W1:-:S12]  /*0120*/  LDC R15, c[0x0][0x390] ;  /* 0x0000e400ff0f7b82 */ /* 0x000e580000000800 */
[----:B0-----:R-:W0:Y:S02]  /*0130*/  @!P0 LDC.64 R6, c[0x0][0x380] ;  /* 0x0000e000ff068b82 */ /* 0x001e240000000a00 */
[----:B0-----:R-:W2:Y:S01]  /*0140*/  @!P0 LDG.E.64 R8, desc[UR6][R6.64] ;  /* 0x0000000606088981 */ /* 0x001ea2000c1e1b00 */
[----:B-1----:R-:W-:Y:S02]  /*0150*/  IADD3 R3, PT, PT, R15, -0x20, RZ ;  /* 0xffffffe00f037810 */ /* 0x002fe40007ffe0ff */
[C---:B------:R-:W-:Y:S02]  /*0160*/  @P0 IADD3 R11, PT, PT, R0.reuse, -0x4, RZ ;  /* 0xfffffffc000b0810 */ /* 0x040fe40007ffe0ff */
[----:B------:R-:W-:-:S03]  /*0170*/  ISETP.GE.AND P1, PT, R0, R3, PT ;  /* 0x000000030000720c */ /* 0x000fc60003f26270 */
[----:B------:R-:W-:-:S10]  /*0180*/  @P0 IMAD.WIDE.U32 R10, R11, 0x8, R12 ;  /* 0x000000080b0a0825 */ /* 0x000fd400078e000c */
[----:B------:R-:W-:Y:S01]  /*0190*/  @P1 IMAD.WIDE R12, R15, 0x8, R12 ;  /* 0x000000080f0c1825 */ /* 0x000fe200078e020c */
[----:B------:R-:W3:Y:S05]  /*01a0*/  @!P1 LDG.E.64 R4, desc[UR6][R4.64+0x100] ;  /* 0x0001000604049981 */ /* 0x000eea000c1e1b00 */
[----:B------:R-:W4:Y:S04]  /*01b0*/  @P1 LDG.E.64 R12, desc[UR6][R12.64+-0x8] ;  /* 0xfffff8060c0c1981 */ /* 0x000f28000c1e1b00 */
[----:B------:R-:W2:Y:S04]  /*01c0*/  @P0 LDG.E.64 R8, desc[UR6][R10.64] ;  /* 0x000000060a080981 */ /* 0x000ea8000c1e1b00 */
[----:B----4-:R1:W-:Y:S04]  /*01d0*/  @P1 STS.64 [R2+0x120], R12 ;  /* 0x0001200c02001388 */ /* 0x0103e80000000a00 */
[----:B---3--:R1:W-:Y:S04]  /*01e0*/  @!P1 STS.64 [R2+0x120], R4 ;  /* 0x0001200402009388 */ /* 0x0083e80000000a00 */
[----:B--2---:R1:W-:Y:S02]  /*01f0*/  STS.64 [R2], R8 ;  /* 0x0000000802007388 */ /* 0x0043e40000000a00 */
.L_x_1:
[----:B------:R-:W-:Y:S05]  /*0200*/  BSYNC.RECONVERGENT B0 ;  /* 0x0000000000007941 */ /* 0x000fea0003800200 */
.L_x_0:
[----:B------:R-:W-:Y:S06]  /*0210*/  BAR.SYNC.DEFER_BLOCKING 0x0 ;  /* 0x0000000000007b1d */ /* 0x000fec0000010000 */
[----:B------:R-:W2:Y:S01]  /*0220*/  LDCU.128 UR8, c[0x3][0x10] ;  /* 0x00c00200ff0877ac */ /* 0x000ea20008000c00 */
[----:B------:R-:W3:Y:S01]  /*0230*/  LDCU.64 UR4, c[0x3][0x8] ;  /* 0x00c00100ff0477ac */ /* 0x000ee20008000a00 */
[----:B------:R-:W4:Y:S01]  /*0240*/  LDCU.128 UR12, c[0x3][0x20] ;  /* 0x00c00400ff0c77ac */ /* 0x000f220008000c00 */
[----:B-1----:R-:W2:Y:S04]  /*0250*/  LDS.64 R4, [R2+0x8] ;  /* 0x0000080002047984 */ /* 0x002ea80000000a00 */
[----:B------:R-:W3:Y:S04]  /*0260*/  LDS.64 R8, [R2] ;  /* 0x0000000002087984 */ /* 0x000ee80000000a00 */
[----:B------:R-:W1:Y:S04]  /*0270*/  LDS.64 R12, [R2+0x10] ;  /* 0x00001000020c7984 */ /* 0x000e680000000a00 */
[----:B------:R-:W4:Y:S04]  /*0280*/  LDS.64 R14, [R2+0x18] ;  /* 0x00001800020e7984 */ /* 0x000f280000000a00 */
[----:B0-----:R-:W0:Y:S01]  /*0290*/  LDS.64 R6, [R2+0x20] ;  /* 0x0000200002067984 */ /* 0x001e220000000a00 */
[----:B--2---:R-:W-:-:S03]  /*02a0*/  DMUL R10, R4, UR8 ;  /* 0x00000008040a7c28 */ /* 0x004fc60008000000 */
[----:B------:R-:W2:Y:S05]  /*02b0*/  LDS.64 R4, [R2+0x28] ;  /* 0x0000280002047984 */ /* 0x000eaa0000000a00 */
[----:B---3--:R-:W-:Y:S01]  /*02c0*/  DFMA R10, R8, UR4, R10 ;  /* 0x00000004080a7c2b */ /* 0x008fe2000800000a */
[----:B------:R-:W3:Y:S07]  /*02d0*/  LDS.64 R8, [R2+0x30] ;  /* 0x0000300002087984 */ /* 0x000eee0000000a00 */
[----:B-1----:R-:W-:Y:S01]  /*02e0*/  DFMA R10, R12, UR10, R10 ;  /* 0x0000000a0c0a7c2b */ /* 0x002fe2000800000a */
[----:B------:R-:W1:Y:S07]  /*02f0*/  LDS.64 R12, [R2+0x38] ;  /* 0x00003800020c7984 */ /* 0x000e6e0000000a00 */
[----:B----4-:R-:W-:Y:S01]  /*0300*/  DFMA R10, R14, UR12, R10 ;  /* 0x0000000c0e0a7c2b */ /* 0x010fe2000800000a */
[----:B------:R-:W4:Y:S07]  /*0310*/  LDS.64 R14, [R2+0x40] ;  /* 0x00004000020e7984 */ /* 0x000f2e0000000a00 */
[----:B0-----:R-:W-:-:S08]  /*0320*/  DFMA R6, R6, UR14, R10 ;  /* 0x0000000e06067c2b */ /* 0x001fd0000800000a */
[----:B--2---:R-:W-:Y:S02]  /*0330*/  DFMA R4, R4, UR12, R6 ;  /* 0x0000000c04047c2b */ /* 0x004fe40008000006 */
[----:B------:R-:W0:Y:S06]  /*0340*/  LDC.64 R6, c[0x0][0x388] ;  /* 0x0000e200ff067b82 */ /* 0x000e2c0000000a00 */
[----:B---3--:R-:W-:-:S08]  /*0350*/  DFMA R4, R8, UR10, R4 ;  /* 0x0000000a08047c2b */ /* 0x008fd00008000004 */
[----:B-1----:R-:W-:-:S08]  /*0360*/  DFMA R4, R12, UR8, R4 ;  /* 0x000000080c047c2b */ /* 0x002fd00008000004 */
[----:B----4-:R-:W-:Y:S01]  /*0370*/  DFMA R4, R14, UR4, R4 ;  /* 0x000000040e047c2b */ /* 0x010fe20008000004 */
[----:B0-----:R-:W-:-:S06]  /*0380*/  IMAD.WIDE R6, R0, 0x8, R6 ;  /* 0x0000000800067825 */ /* 0x001fcc00078e0206 */
[----:B------:R-:W-:Y:S01]  /*0390*/  STG.E.64 desc[UR6][R6.64], R4 ;  /* 0x0000000406007986 */ /* 0x000fe2000c101b06 */
[----:B------:R-:W-:Y:S05]  /*03a0*/  EXIT ;  /* 0x000000000000794d */ /* 0x000fea0003800000 */
.L_x_2:
[----:B------:R-:W-:-:S00]  /*03b0*/  BRA `(.L_x_2) ;  /* 0xfffffffc00fc7947 */ /* 0x000fc0000383ffff */
[----:B------:R-:W-:-:S00]  /*03c0*/  NOP ;  /* 0x0000000000007918 */ /* 0x000fc00000000000 */
        /* <DEDUP_REMOVED lines=11> */
.L_x_6:


//--------------------- .text._Z20smoothing_stencil_1dPdS_i --------------------------
	.section	.text._Z20smoothing_stencil_1dPdS_i,"ax",@progbits
	.align	128
        .global         _Z20smoothing_stencil_1dPdS_i
        .type           _Z20smoothing_stencil_1dPdS_i,@function
        .size           _Z20smoothing_stencil_1dPdS_i,(.L_x_7 - _Z20smoothing_stencil_1dPdS_i)
        .other          _Z20smoothing_stencil_1dPdS_i,@"STO_CUDA_ENTRY STV_DEFAULT"
_Z20smoothing_stencil_1dPdS_i:
.text._Z20smoothing_stencil_1dPdS_i:
        /* <DEDUP_REMOVED lines=32> */
.L_x_4:
[----:B------:R-:W-:Y:S05]  /*0200*/  BSYNC.RECONVERGENT B0 ;  /* 0x0000000000007941 */ /* 0x000fea0003800200 */
.L_x_3:
[----:B------:R-:W-:Y:S06]  /*0210*/  BAR.SYNC.DEFER_BLOCKING 0x0 ;  /* 0x0000000000007b1d */ /* 0x000fec0000010000 */
[----:B------:R-:W2:Y:S01]  /*0220*/  LDCU.64 UR4, c[0x3][URZ] ;  /* 0x00c00000ff0477ac */ /* 0x000ea20008000a00 */
[----:B-1----:R-:W1:Y:S04]  /*0230*/  LDS.64 R4, [R2] ;  /* 0x0000000002047984 */ /* 0x002e680000000a00 */
[----:B0-----:R-:W0:Y:S04]  /*0240*/  LDS.64 R6, [R2+0x8] ;  /* 0x0000080002067984 */ /* 0x001e280000000a00 */
[----:B------:R-:W3:Y:S04]  /*0250*/  LDS.64 R8, [R2+0x10] ;  /* 0x0000100002087984 */ /* 0x000ee80000000a00 */
[----:B------:R-:W4:Y:S04]  /*0260*/  LDS.64 R10, [R2+0x18] ;  /* 0x00001800020a7984 */ /* 0x000f280000000a00 */
[----:B------:R-:W5:Y:S01]  /*0270*/  LDS.64 R12, [R2+0x20] ;  /* 0x00002000020c7984 */ /* 0x000f620000000a00 */
[----:B-1----:R-:W-:-:S08]  /*0280*/  DADD R4, RZ, R4 ;  /* 0x00000000ff047229 */ /* 0x002fd00000000004 */
[----:B0-----:R-:W-:Y:S01]  /*0290*/  DADD R4, R4, R6 ;  /* 0x0000000004047229 */ /* 0x001fe20000000006 */
[----:B------:R-:W0:Y:S07]  /*02a0*/  LDC.64 R6, c[0x0][0x388] ;  /* 0x0000e200ff067b82 */ /* 0x000e2e0000000a00 */
[----:B---3--:R-:W-:-:S08]  /*02b0*/  DADD R4, R4, R8 ;  /* 0x0000000004047229 */ /* 0x008fd00000000008 */
[----:B----4-:R-:W-:-:S08]  /*02c0*/  DADD R4, R4, R10 ;  /* 0x0000000004047229 */ /* 0x010fd0000000000a */
[----:B-----5:R-:W-:Y:S01]  /*02d0*/  DADD R4, R4, R12 ;  /* 0x0000000004047229 */ /* 0x020fe2000000000c */
[----:B0-----:R-:W-:-:S07]  /*02e0*/  IMAD.WIDE R6, R0, 0x8, R6 ;  /* 0x0000000800067825 */ /* 0x001fce00078e0206 */
[----:B--2---:R-:W-:-:S07]  /*02f0*/  DMUL R4, R4, UR4 ;  /* 0x0000000404047c28 */ /* 0x004fce0008000000 */
[----:B------:R-:W-:Y:S01]  /*0300*/  STG.E.64 desc[UR6][R6.64], R4 ;  /* 0x0000000406007986 */ /* 0x000fe2000c101b06 */
[----:B------:R-:W-:Y:S05]  /*0310*/  EXIT ;  /* 0x000000000000794d */ /* 0x000fea0003800000 */
.L_x_5:
        /* <DEDUP_REMOVED lines=14> */
.L_x_7:


//--------------------- .nv.shared._Z20gauss_1sig_smoothingPdS_i --------------------------
	.section	.nv.shared._Z20gauss_1sig_smoothingPdS_i,"aw",@nobits
	.sectionflags	@""
	.align	8
.nv.shared._Z20gauss_1sig_smoothingPdS_i:
	.zero		1344


//--------------------- .nv.shared.reserved.0     --------------------------
	.section	.nv.shared.reserved.0,"aw",@nobits
	.weak		__nv_reservedSMEM_offset_0_alias
	.size		__nv_reservedSMEM_offset_0_alias, 0, 64
	.other		__nv_reservedSMEM_offset_0_alias,@"STO_CUDA_RESERVED_SHARED STV_DEFAULT"
__nv_reservedSMEM_offset_0_alias:
	.zero		0
	.zero		64


//--------------------- .nv.shared._Z20smoothing_stencil_1dPdS_i --------------------------
	.section	.nv.shared._Z20smoothing_stencil_1dPdS_i,"aw",@nobits
	.sectionflags	@""
	.align	8
.nv.shared._Z20smoothing_stencil_1dPdS_i:
	.zero		1312


//--------------------- .nv.constant0._Z20gauss_1sig_smoothingPdS_i --------------------------
	.section	.nv.constant0._Z20gauss_1sig_smoothingPdS_i,"a",@progbits
	.sectionflags	@""
	.align	4
.nv.constant0._Z20gauss_1sig_smoothingPdS_i:
	.zero		916


//--------------------- .nv.constant0._Z20smoothing_stencil_1dPdS_i --------------------------
	.section	.nv.constant0._Z20smoothing_stencil_1dPdS_i,"a",@progbits
	.sectionflags	@""
	.align	4
.nv.constant0._Z20smoothing_stencil_1dPdS_i:
	.zero		916


//--------------------- SYMBOLS --------------------------

	.type		.nv.reservedSmem.offset0,@object
	.size		.nv.reservedSmem.offset0,0x4
	.type		.nv.reservedSmem.cap,@object
	.size		.nv.reservedSmem.cap,0x4
